	.headerflags	@"EF_CUDA_TEXMODE_UNIFIED EF_CUDA_64BIT_ADDRESS EF_CUDA_ACCELERATORS EF_CUDA_SM90 EF_CUDA_VIRTUAL_SM(EF_CUDA_SM90)"
	.elftype	@"ET_EXEC"


//--------------------- .nv.info                  --------------------------
	.section	.nv.info,"",@"SHT_CUDA_INFO"
	.align	4


	//----- nvinfo : EIATTR_REGCOUNT
	.align		4
        /*0000*/ 	.byte	0x04, 0x2f
        /*0002*/ 	.short	(.L_2 - .L_1)
	.align		4
.L_1:
        /*0004*/ 	.word	index@(triton_poi_fused_leaky_relu_3)
        /*0008*/ 	.word	0x00000016


	//----- nvinfo : EIATTR_MIN_STACK_SIZE
	.align		4
.L_2:
        /*000c*/ 	.byte	0x04, 0x12
        /*000e*/ 	.short	(.L_4 - .L_3)
	.align		4
.L_3:
        /*0010*/ 	.word	index@(triton_poi_fused_leaky_relu_3)
        /*0014*/ 	.word	0x00000000


	//----- nvinfo : EIATTR_FRAME_SIZE
	.align		4
.L_4:
        /*0018*/ 	.byte	0x04, 0x11
        /*001a*/ 	.short	(.L_6 - .L_5)
	.align		4
.L_5:
        /*001c*/ 	.word	index@(triton_poi_fused_leaky_relu_3)
        /*0020*/ 	.word	0x00000000


	//----- nvinfo : EIATTR_MIN_STACK_SIZE
	.align		4
.L_6:
        /*0024*/ 	.byte	0x04, 0x12
        /*0026*/ 	.short	(.L_8 - .L_7)
	.align		4
.L_7:
        /*0028*/ 	.word	index@(triton_poi_fused_leaky_relu_3)
        /*002c*/ 	.word	0x00000000
.L_8:


//--------------------- .nv.info.triton_poi_fused_leaky_relu_3 --------------------------
	.section	.nv.info.triton_poi_fused_leaky_relu_3,"",@"SHT_CUDA_INFO"
	.sectionflags	@""
	.align	4


	//----- nvinfo : EIATTR_CUDA_API_VERSION
	.align		4
        /*0000*/ 	.byte	0x04, 0x37
        /*0002*/ 	.short	(.L_10 - .L_9)
.L_9:
        /*0004*/ 	.word	0x0000007c


	//----- nvinfo : EIATTR_KPARAM_INFO
	.align		4
.L_10:
        /*0008*/ 	.byte	0x04, 0x17
        /*000a*/ 	.short	(.L_12 - .L_11)
.L_11:
        /*000c*/ 	.word	0x00000000
        /*0010*/ 	.short	0x0005
        /*0012*/ 	.short	0x0024
        /*0014*/ 	.byte	0x00, 0xf0, 0x11, 0x00


	//----- nvinfo : EIATTR_KPARAM_INFO
	.align		4
.L_12:
        /*0018*/ 	.byte	0x04, 0x17
        /*001a*/ 	.short	(.L_14 - .L_13)
.L_13:
        /*001c*/ 	.word	0x00000000
        /*0020*/ 	.short	0x0004
        /*0022*/ 	.short	0x0020
        /*0024*/ 	.byte	0x00, 0xf0, 0x11, 0x00


	//----- nvinfo : EIATTR_KPARAM_INFO
	.align		4
.L_14:
        /*0028*/ 	.byte	0x04, 0x17
        /*002a*/ 	.short	(.L_16 - .L_15)
.L_15:
        /*002c*/ 	.word	0x00000000
        /*0030*/ 	.short	0x0003
        /*0032*/ 	.short	0x0018
        /*0034*/ 	.byte	0x00, 0xf4, 0x21, 0x00


	//----- nvinfo : EIATTR_KPARAM_INFO
	.align		4
.L_16:
        /*0038*/ 	.byte	0x04, 0x17
        /*003a*/ 	.short	(.L_18 - .L_17)
.L_17:
        /*003c*/ 	.word	0x00000000
        /*0040*/ 	.short	0x0002
        /*0042*/ 	.short	0x0010
        /*0044*/ 	.byte	0x00, 0xf4, 0x21, 0x00


	//----- nvinfo : EIATTR_KPARAM_INFO
	.align		4
.L_18:
        /*0048*/ 	.byte	0x04, 0x17
        /*004a*/ 	.short	(.L_20 - .L_19)
.L_19:
        /*004c*/ 	.word	0x00000000
        /*0050*/ 	.short	0x0001
        /*0052*/ 	.short	0x0008
        /*0054*/ 	.byte	0x00, 0xf4, 0x21, 0x00


	//----- nvinfo : EIATTR_KPARAM_INFO
	.align		4
.L_20:
        /*0058*/ 	.byte	0x04, 0x17
        /*005a*/ 	.short	(.L_22 - .L_21)
.L_21:
        /*005c*/ 	.word	0x00000000
        /*0060*/ 	.short	0x0000
        /*0062*/ 	.short	0x0000
        /*0064*/ 	.byte	0x00, 0xf4, 0x21, 0x00


	//----- nvinfo : EIATTR_SPARSE_MMA_MASK
	.align		4
.L_22:
        /*0068*/ 	.byte	0x03, 0x50
        /*006a*/ 	.short	0x0000


	//----- nvinfo : EIATTR_MAXREG_COUNT
	.align		4
        /*006c*/ 	.byte	0x03, 0x1b
        /*006e*/ 	.short	0x00ff


	//----- nvinfo : EIATTR_EXIT_INSTR_OFFSETS
	.align		4
        /*0070*/ 	.byte	0x04, 0x1c
        /*0072*/ 	.short	(.L_24 - .L_23)


	//   ....[0]....
.L_23:
        /*0074*/ 	.word	0x000003c0


	//   ....[1]....
        /*0078*/ 	.word	0x00000410


	//----- nvinfo : EIATTR_REQNTID
	.align		4
.L_24:
        /*007c*/ 	.byte	0x04, 0x10
        /*007e*/ 	.short	(.L_26 - .L_25)
.L_25:
        /*0080*/ 	.word	0x00000080
        /*0084*/ 	.word	0x00000001
        /*0088*/ 	.word	0x00000001


	//----- nvinfo : EIATTR_CBANK_PARAM_SIZE
	.align		4
.L_26:
        /*008c*/ 	.byte	0x03, 0x19
        /*008e*/ 	.short	0x0028


	//----- nvinfo : EIATTR_PARAM_CBANK
	.align		4
        /*0090*/ 	.byte	0x04, 0x0a
        /*0092*/ 	.short	(.L_28 - .L_27)
	.align		4
.L_27:
        /*0094*/ 	.word	index@(.nv.constant0.triton_poi_fused_leaky_relu_3)
        /*0098*/ 	.short	0x0210
        /*009a*/ 	.short	0x0028


	//----- nvinfo : EIATTR_SW_WAR
	.align		4
.L_28:
        /*009c*/ 	.byte	0x04, 0x36
        /*009e*/ 	.short	(.L_30 - .L_29)
.L_29:
        /*00a0*/ 	.word	0x00000008
.L_30:


//--------------------- .nv.callgraph             --------------------------
	.section	.nv.callgraph,"",@"SHT_CUDA_CALLGRAPH"
	.align	4
	.sectionentsize	8
	.align		4
        /*0000*/ 	.word	0x00000000
	.align		4
        /*0004*/ 	.word	0xffffffff
	.align		4
        /*0008*/ 	.word	0x00000000
	.align		4
        /*000c*/ 	.word	0xfffffffe
	.align		4
        /*0010*/ 	.word	0x00000000
	.align		4
        /*0014*/ 	.word	0xfffffffd
	.align		4
        /*0018*/ 	.word	0x00000000
	.align		4
        /*001c*/ 	.word	0xfffffffc


//--------------------- .nv.constant4             --------------------------
	.section	.nv.constant4,"a",@progbits
	.align	8
	.align		8
.nv.constant4:
        /*0000*/ 	.dword	_$_str


//--------------------- .text.triton_poi_fused_leaky_relu_3 --------------------------
	.section	.text.triton_poi_fused_leaky_relu_3,"ax",@progbits
	.sectionflags	@"SHF_BARRIERS=1"
	.align	128
        .global         triton_poi_fused_leaky_relu_3
        .type           triton_poi_fused_leaky_relu_3,@function
        .size           triton_poi_fused_leaky_relu_3,(.L_x_1 - triton_poi_fused_leaky_relu_3)
        .other          triton_poi_fused_leaky_relu_3,@"STO_CUDA_ENTRY STV_DEFAULT"
triton_poi_fused_leaky_relu_3:
.text.triton_poi_fused_leaky_relu_3:
[----:B------:R-:W0:Y:S01]  /*0000*/  LDC R1, c[0x0][0x28] ;  /* 0x00000a00ff017b82 */ /* 0x000e220000000800 */
[----:B------:R-:W1:Y:S07]  /*0010*/  S2R R5, SR_TID.X ;  /* 0x0000000000057919 */ /* 0x000e6e0000002100 */
[----:B------:R-:W2:Y:S01]  /*0020*/  LDC.64 R18, c[0x0][0x220] ;  /* 0x00008800ff127b82 */ /* 0x000ea20000000a00 */
[----:B------:R-:W-:Y:S01]  /*0030*/  ULDC.64 UR6, c[0x0][0x208] ;  /* 0x0000820000067ab9 */ /* 0x000fe20000000a00 */
[----:B------:R-:W3:Y:S01]  /*0040*/  S2R R0, SR_CTAID.Y ;  /* 0x0000000000007919 */ /* 0x000ee20000002600 */
[----:B------:R-:W4:Y:S05]  /*0050*/  S2R R4, SR_CTAID.X ;  /* 0x0000000000047919 */ /* 0x000f2a0000002500 */
[----:B------:R-:W5:Y:S08]  /*0060*/  LDC.64 R14, c[0x0][0x210] ;  /* 0x00008400ff0e7b82 */ /* 0x000f700000000a00 */
[----:B------:R-:W5:Y:S01]  /*0070*/  LDC.64 R6, c[0x0][0x218] ;  /* 0x00008600ff067b82 */ /* 0x000f620000000a00 */
[----:B-1----:R-:W-:Y:S01]  /*0080*/  IMAD.SHL.U32 R11, R5, 0x2, RZ ;  /* 0x00000002050b7824 */ /* 0x002fe200078e00ff */
[----:B---3--:R-:W-:-:S04]  /*0090*/  SHF.R.S32.HI R3, RZ, 0x1f, R0 ;  /* 0x0000001fff037819 */ /* 0x008fc80000011400 */
[----:B------:R-:W-:Y:S02]  /*00a0*/  LOP3.LUT R11, R11, 0xfe, RZ, 0xc0, !PT ;  /* 0x000000fe0b0b7812 */ /* 0x000fe400078ec0ff */
[----:B------:R-:W-:Y:S02]  /*00b0*/  LEA.HI R8, R3, R0, RZ, 0x4 ;  /* 0x0000000003087211 */ /* 0x000fe400078f20ff */
[----:B------:R-:W-:Y:S02]  /*00c0*/  CS2R R2, SRZ ;  /* 0x0000000000027805 */ /* 0x000fe4000001ff00 */
[----:B------:R-:W-:Y:S02]  /*00d0*/  ISETP.GE.AND P0, PT, R0, 0x40, PT ;  /* 0x000000400000780c */ /* 0x000fe40003f06270 */
[----:B----4-:R-:W-:Y:S02]  /*00e0*/  PRMT R10, R11, 0x6540, R4 ;  /* 0x000065400b0a7816 */ /* 0x010fe40000000004 */
[----:B------:R-:W-:-:S02]  /*00f0*/  SHF.R.S32.HI R9, RZ, 0x4, R8 ;  /* 0x00000004ff097819 */ /* 0x000fc40000011408 */
[----:B------:R-:W-:-:S03]  /*0100*/  ISETP.LT.AND P1, PT, R10, 0x100, !P0 ;  /* 0x000001000a00780c */ /* 0x000fc60004721270 */
[----:B------:R-:W-:-:S04]  /*0110*/  IMAD R17, R9, 0x100, R10 ;  /* 0x0000010009117824 */ /* 0x000fc800078e020a */
[----:B--2---:R-:W-:-:S06]  /*0120*/  IMAD.WIDE R18, R17, 0x4, R18 ;  /* 0x0000000411127825 */ /* 0x004fcc00078e0212 */
[----:B------:R-:W2:Y:S01]  /*0130*/  @P1 LDG.E.EL.64 R2, desc[UR6][R18.64] ;  /* 0x0000000612021981 */ /* 0x000ea2000c2e1b00 */
[----:B------:R-:W-:Y:S02]  /*0140*/  IMAD R13, R0, 0x100, R10 ;  /* 0x00000100000d7824 */ /* 0x000fe400078e020a */
[----:B0----5:R-:W-:Y:S01]  /*0150*/  IMAD.WIDE R16, R17, 0x4, R6 ;  /* 0x0000000411107825 */ /* 0x021fe200078e0206 */
[----:B------:R-:W-:-:S03]  /*0160*/  CS2R R6, SRZ ;  /* 0x0000000000067805 */ /* 0x000fc6000001ff00 */
[----:B------:R-:W-:Y:S01]  /*0170*/  IMAD.WIDE R14, R13, 0x4, R14 ;  /* 0x000000040d0e7825 */ /* 0x000fe200078e020e */
[----:B------:R-:W-:Y:S02]  /*0180*/  CS2R R12, SRZ ;  /* 0x00000000000c7805 */ /* 0x000fe4000001ff00 */
[----:B------:R-:W3:Y:S04]  /*0190*/  @P1 LDG.E.EL.64 R6, desc[UR6][R16.64] ;  /* 0x0000000610061981 */ /* 0x000ee8000c2e1b00 */
[----:B------:R-:W3:Y:S01]  /*01a0*/  @P1 LDG.E.EL.64 R12, desc[UR6][R14.64] ;  /* 0x000000060e0c1981 */ /* 0x000ee2000c2e1b00 */
[----:B------:R-:W-:Y:S01]  /*01b0*/  IMAD.MOV.U32 R10, RZ, RZ, 0x3d800000 ;  /* 0x3d800000ff0a7424 */ /* 0x000fe200078e00ff */
[----:B------:R-:W0:Y:S01]  /*01c0*/  S2UR UR5, SR_CgaCtaId ;  /* 0x00000000000579c3 */ /* 0x000e220000008800 */
[----:B------:R-:W-:-:S02]  /*01d0*/  UMOV UR4, 0x400 ;  /* 0x0000040000047882 */ /* 0x000fc40000000000 */
[----:B0-----:R-:W-:-:S06]  /*01e0*/  UPRMT UR4, UR5, 0x654, UR4 ;  /* 0x0000065405047896 */ /* 0x001fcc0008000004 */
[----:B------:R-:W-:Y:S02]  /*01f0*/  LEA R11, R11, UR4, 0x2 ;  /* 0x000000040b0b7c11 */ /* 0x000fe4000f8e10ff */
[----:B------:R-:W-:-:S04]  /*0200*/  LOP3.LUT R5, R5, 0x7f, RZ, 0xc0, !PT ;  /* 0x0000007f05057812 */ /* 0x000fc800078ec0ff */
[----:B------:R-:W-:Y:S01]  /*0210*/  PRMT R4, R5, 0x6540, R4 ;  /* 0x0000654005047816 */ /* 0x000fe20000000004 */
[-C--:B--2---:R-:W-:Y:S01]  /*0220*/  FFMA R2, R2, R10.reuse, 9.9999997473787516356e-06 ;  /* 0x3727c5ac02027423 */ /* 0x084fe2000000000a */
[----:B------:R-:W-:-:S05]  /*0230*/  FFMA R3, R3, R10, 9.9999997473787516356e-06 ;  /* 0x3727c5ac03037423 */ /* 0x000fca000000000a */
[----:B------:R-:W0:Y:S08]  /*0240*/  MUFU.RSQ R2, R2 ;  /* 0x0000000200027308 */ /* 0x000e300000001400 */
[----:B------:R-:W1:Y:S01]  /*0250*/  MUFU.RSQ R3, R3 ;  /* 0x0000000300037308 */ /* 0x000e620000001400 */
[----:B---3--:R-:W-:Y:S01]  /*0260*/  FADD R19, -R6, R12 ;  /* 0x0000000c06137221 */ /* 0x008fe20000000100 */
[----:B------:R-:W-:-:S03]  /*0270*/  FADD R6, -R7, R13 ;  /* 0x0000000d07067221 */ /* 0x000fc60000000100 */
[----:B0-----:R-:W-:Y:S01]  /*0280*/  FMUL R12, R2, R19 ;  /* 0x00000013020c7220 */ /* 0x001fe20000400000 */
[----:B-1----:R-:W-:-:S04]  /*0290*/  FMUL R13, R3, R6 ;  /* 0x00000006030d7220 */ /* 0x002fc80000400000 */
[----:B------:R-:W-:Y:S01]  /*02a0*/  FSETP.GT.AND P1, PT, R12, RZ, PT ;  /* 0x000000ff0c00720b */ /* 0x000fe20003f24000 */
[----:B------:R-:W0:Y:S01]  /*02b0*/  LDC.64 R2, c[0x0][0x228] ;  /* 0x00008a00ff027b82 */ /* 0x000e220000000a00 */
[----:B------:R-:W-:-:S11]  /*02c0*/  FSETP.GT.AND P2, PT, R13, RZ, PT ;  /* 0x000000ff0d00720b */ /* 0x000fd60003f44000 */
[----:B------:R-:W-:Y:S02]  /*02d0*/  @!P1 FMUL R12, R12, 0.20000000298023223877 ;  /* 0x3e4ccccd0c0c9820 */ /* 0x000fe40000400000 */
[----:B------:R-:W-:-:S05]  /*02e0*/  @!P2 FMUL R13, R13, 0.20000000298023223877 ;  /* 0x3e4ccccd0d0da820 */ /* 0x000fca0000400000 */
[----:B------:R-:W-:Y:S01]  /*02f0*/  STS.64 [R11], R12 ;  /* 0x0000000c0b007388 */ /* 0x000fe20000000a00 */
[----:B------:R-:W-:Y:S01]  /*0300*/  LEA R6, R5, UR4, 0x2 ;  /* 0x0000000405067c11 */ /* 0x000fe2000f8e10ff */
[----:B------:R-:W-:Y:S01]  /*0310*/  BAR.SYNC.DEFER_BLOCKING 0x0 ;  /* 0x0000000000007b1d */ /* 0x000fe20000010000 */
[----:B------:R-:W-:-:S04]  /*0320*/  LOP3.LUT R7, R8, 0xfffffff0, RZ, 0xc0, !PT ;  /* 0xfffffff008077812 */ /* 0x000fc800078ec0ff */
[----:B------:R-:W-:Y:S01]  /*0330*/  IADD3 R0, -R7, R0, RZ ;  /* 0x0000000007007210 */ /* 0x000fe20007ffe1ff */
[----:B------:R-:W1:Y:S04]  /*0340*/  LDS R15, [R6] ;  /* 0x00000000060f7984 */ /* 0x000e680000000800 */
[----:B------:R-:W-:Y:S01]  /*0350*/  IMAD R9, R9, 0x1000, R0 ;  /* 0x0000100009097824 */ /* 0x000fe200078e0200 */
[C---:B------:R-:W-:Y:S02]  /*0360*/  LOP3.LUT R0, R4.reuse, 0x80, RZ, 0xfc, !PT ;  /* 0x0000008004007812 */ /* 0x040fe400078efcff */
[----:B------:R-:W-:Y:S02]  /*0370*/  ISETP.LT.AND P1, PT, R4, 0x100, !P0 ;  /* 0x000001000400780c */ /* 0x000fe40004721270 */
[----:B------:R-:W-:Y:S01]  /*0380*/  ISETP.LT.AND P0, PT, R0, 0x100, !P0 ;  /* 0x000001000000780c */ /* 0x000fe20004701270 */
[----:B------:R-:W-:-:S04]  /*0390*/  IMAD R5, R4, 0x10, R9 ;  /* 0x0000001004057824 */ /* 0x000fc800078e0209 */
[----:B0-----:R-:W-:-:S06]  /*03a0*/  IMAD.WIDE R4, R5, 0x4, R2 ;  /* 0x0000000405047825 */ /* 0x001fcc00078e0202 */
[----:B-1----:R0:W-:Y:S02]  /*03b0*/  @P1 STG.E desc[UR6][R4.64], R15 ;  /* 0x0000000f04001986 */ /* 0x0021e4000c101906 */
[----:B0-----:R-:W-:Y:S05]  /*03c0*/  @!P0 EXIT ;  /* 0x000000000000894d */ /* 0x001fea0003800000 */
[----:B0-----:R-:W0:Y:S01]  /*03d0*/  LDS R5, [R6+0x200] ;  /* 0x0002000006057984 */ /* 0x001e220000000800 */
[----:B------:R-:W-:-:S05]  /*03e0*/  LEA R9, R0, R9, 0x4 ;  /* 0x0000000900097211 */ /* 0x000fca00078e20ff */
[----:B------:R-:W-:-:S05]  /*03f0*/  IMAD.WIDE R2, R9, 0x4, R2 ;  /* 0x0000000409027825 */ /* 0x000fca00078e0202 */
[----:B0-----:R-:W-:Y:S01]  /*0400*/  STG.E desc[UR6][R2.64], R5 ;  /* 0x0000000502007986 */ /* 0x001fe2000c101906 */
[----:B------:R-:W-:Y:S05]  /*0410*/  EXIT ;  /* 0x000000000000794d */ /* 0x000fea0003800000 */
.L_x_0:
[----:B------:R-:W-:-:S00]  /*0420*/  BRA `(.L_x_0) ;  /* 0xfffffffc00fc7947 */ /* 0x000fc0000383ffff */
[----:B------:R-:W-:-:S00]  /*0430*/  NOP ;  /* 0x0000000000007918 */ /* 0x000fc00000000000 */
        /* <DEDUP_REMOVED lines=12> */
.L_x_1:


//--------------------- .nv.global.init           --------------------------
	.section	.nv.global.init,"aw",@progbits
.nv.global.init:
	.type		_$_str,@object
	.size		_$_str,(.L_0 - _$_str)
_$_str:
        /*0000*/ 	.byte	0x5f, 0x5f, 0x43, 0x55, 0x44, 0x41, 0x5f, 0x46, 0x54, 0x5a, 0x00
.L_0:


//--------------------- .nv.shared.triton_poi_fused_leaky_relu_3 --------------------------
	.section	.nv.shared.triton_poi_fused_leaky_relu_3,"aw",@nobits
	.sectionflags	@""
	.align	16
	.zero		1024


//--------------------- .nv.constant0.triton_poi_fused_leaky_relu_3 --------------------------
	.section	.nv.constant0.triton_poi_fused_leaky_relu_3,"a",@progbits
	.sectionflags	@""
	.align	4
.nv.constant0.triton_poi_fused_leaky_relu_3:
	.zero		568
